//
// Generated by NVIDIA NVVM Compiler
//
// Compiler Build ID: CL-36424714
// Cuda compilation tools, release 13.0, V13.0.88
// Based on NVVM 20.0.0
//

.version 9.0
.target sm_100
.address_size 64

	// .globl	_Z23quantized_matmul_kernelPKaS0_Paiiifffiii

.visible .entry _Z23quantized_matmul_kernelPKaS0_Paiiifffiii(
	.param .u64 .ptr .align 1 _Z23quantized_matmul_kernelPKaS0_Paiiifffiii_param_0,
	.param .u64 .ptr .align 1 _Z23quantized_matmul_kernelPKaS0_Paiiifffiii_param_1,
	.param .u64 .ptr .align 1 _Z23quantized_matmul_kernelPKaS0_Paiiifffiii_param_2,
	.param .u32 _Z23quantized_matmul_kernelPKaS0_Paiiifffiii_param_3,
	.param .u32 _Z23quantized_matmul_kernelPKaS0_Paiiifffiii_param_4,
	.param .u32 _Z23quantized_matmul_kernelPKaS0_Paiiifffiii_param_5,
	.param .f32 _Z23quantized_matmul_kernelPKaS0_Paiiifffiii_param_6,
	.param .f32 _Z23quantized_matmul_kernelPKaS0_Paiiifffiii_param_7,
	.param .f32 _Z23quantized_matmul_kernelPKaS0_Paiiifffiii_param_8,
	.param .u32 _Z23quantized_matmul_kernelPKaS0_Paiiifffiii_param_9,
	.param .u32 _Z23quantized_matmul_kernelPKaS0_Paiiifffiii_param_10,
	.param .u32 _Z23quantized_matmul_kernelPKaS0_Paiiifffiii_param_11
)
{
	.reg .pred 	%p<13>;
	.reg .b32 	%r<143>;
	.reg .b32 	%f<15>;
	.reg .b64 	%rd<51>;

	ld.param.u64 	%rd7, [_Z23quantized_matmul_kernelPKaS0_Paiiifffiii_param_0];
	ld.param.u64 	%rd8, [_Z23quantized_matmul_kernelPKaS0_Paiiifffiii_param_1];
	ld.param.u64 	%rd6, [_Z23quantized_matmul_kernelPKaS0_Paiiifffiii_param_2];
	ld.param.u32 	%r35, [_Z23quantized_matmul_kernelPKaS0_Paiiifffiii_param_3];
	ld.param.u32 	%r30, [_Z23quantized_matmul_kernelPKaS0_Paiiifffiii_param_4];
	ld.param.u32 	%r31, [_Z23quantized_matmul_kernelPKaS0_Paiiifffiii_param_5];
	ld.param.f32 	%f3, [_Z23quantized_matmul_kernelPKaS0_Paiiifffiii_param_6];
	ld.param.f32 	%f4, [_Z23quantized_matmul_kernelPKaS0_Paiiifffiii_param_7];
	ld.param.f32 	%f5, [_Z23quantized_matmul_kernelPKaS0_Paiiifffiii_param_8];
	ld.param.u32 	%r32, [_Z23quantized_matmul_kernelPKaS0_Paiiifffiii_param_9];
	ld.param.u32 	%r33, [_Z23quantized_matmul_kernelPKaS0_Paiiifffiii_param_10];
	ld.param.u32 	%r34, [_Z23quantized_matmul_kernelPKaS0_Paiiifffiii_param_11];
	cvta.to.global.u64 	%rd1, %rd8;
	cvta.to.global.u64 	%rd2, %rd7;
	mov.u32 	%r36, %ctaid.y;
	mov.u32 	%r37, %ntid.y;
	mov.u32 	%r38, %tid.y;
	mad.lo.s32 	%r1, %r36, %r37, %r38;
	mov.u32 	%r39, %ctaid.x;
	mov.u32 	%r40, %ntid.x;
	mov.u32 	%r41, %tid.x;
	mad.lo.s32 	%r2, %r39, %r40, %r41;
	setp.ge.s32 	%p1, %r1, %r35;
	setp.ge.s32 	%p2, %r2, %r30;
	or.pred  	%p3, %p1, %p2;
	@%p3 bra 	$L__BB0_15;
	setp.lt.s32 	%p4, %r31, 1;
	mov.f32 	%f14, 0f00000000;
	@%p4 bra 	$L__BB0_14;
	mul.lo.s32 	%r3, %r31, %r1;
	and.b32  	%r4, %r31, 7;
	setp.lt.u32 	%p5, %r31, 8;
	mov.b32 	%r137, 0;
	mov.u32 	%r142, %r137;
	@%p5 bra 	$L__BB0_5;
	and.b32  	%r137, %r31, 2147483640;
	neg.s32 	%r131, %r137;
	shl.b32 	%r7, %r30, 3;
	cvt.u64.u32 	%rd9, %r3;
	add.s64 	%rd10, %rd9, %rd2;
	add.s64 	%rd50, %rd10, 3;
	mov.b32 	%r142, 0;
	cvt.s64.s32 	%rd13, %r30;
	mov.u32 	%r130, %r2;
$L__BB0_4:
	.pragma "nounroll";
	ld.global.s8 	%r45, [%rd50+-3];
	sub.s32 	%r46, %r45, %r32;
	cvt.s64.s32 	%rd11, %r130;
	add.s64 	%rd12, %rd1, %rd11;
	ld.global.s8 	%r47, [%rd12];
	sub.s32 	%r48, %r47, %r33;
	mad.lo.s32 	%r49, %r48, %r46, %r142;
	ld.global.s8 	%r50, [%rd50+-2];
	sub.s32 	%r51, %r50, %r32;
	add.s64 	%rd14, %rd12, %rd13;
	ld.global.s8 	%r52, [%rd14];
	sub.s32 	%r53, %r52, %r33;
	mad.lo.s32 	%r54, %r53, %r51, %r49;
	ld.global.s8 	%r55, [%rd50+-1];
	sub.s32 	%r56, %r55, %r32;
	add.s64 	%rd15, %rd14, %rd13;
	ld.global.s8 	%r57, [%rd15];
	sub.s32 	%r58, %r57, %r33;
	mad.lo.s32 	%r59, %r58, %r56, %r54;
	ld.global.s8 	%r60, [%rd50];
	sub.s32 	%r61, %r60, %r32;
	add.s64 	%rd16, %rd15, %rd13;
	ld.global.s8 	%r62, [%rd16];
	sub.s32 	%r63, %r62, %r33;
	mad.lo.s32 	%r64, %r63, %r61, %r59;
	ld.global.s8 	%r65, [%rd50+1];
	sub.s32 	%r66, %r65, %r32;
	add.s64 	%rd17, %rd16, %rd13;
	ld.global.s8 	%r67, [%rd17];
	sub.s32 	%r68, %r67, %r33;
	mad.lo.s32 	%r69, %r68, %r66, %r64;
	ld.global.s8 	%r70, [%rd50+2];
	sub.s32 	%r71, %r70, %r32;
	add.s64 	%rd18, %rd17, %rd13;
	ld.global.s8 	%r72, [%rd18];
	sub.s32 	%r73, %r72, %r33;
	mad.lo.s32 	%r74, %r73, %r71, %r69;
	ld.global.s8 	%r75, [%rd50+3];
	sub.s32 	%r76, %r75, %r32;
	add.s64 	%rd19, %rd18, %rd13;
	ld.global.s8 	%r77, [%rd19];
	sub.s32 	%r78, %r77, %r33;
	mad.lo.s32 	%r79, %r78, %r76, %r74;
	ld.global.s8 	%r80, [%rd50+4];
	sub.s32 	%r81, %r80, %r32;
	add.s64 	%rd20, %rd19, %rd13;
	ld.global.s8 	%r82, [%rd20];
	sub.s32 	%r83, %r82, %r33;
	mad.lo.s32 	%r142, %r83, %r81, %r79;
	add.s32 	%r131, %r131, 8;
	add.s32 	%r130, %r130, %r7;
	add.s64 	%rd50, %rd50, 8;
	setp.ne.s32 	%p6, %r131, 0;
	@%p6 bra 	$L__BB0_4;
$L__BB0_5:
	setp.eq.s32 	%p7, %r4, 0;
	@%p7 bra 	$L__BB0_13;
	and.b32  	%r17, %r31, 3;
	setp.lt.u32 	%p8, %r4, 4;
	@%p8 bra 	$L__BB0_8;
	add.s32 	%r85, %r137, %r3;
	cvt.u64.u32 	%rd21, %r85;
	add.s64 	%rd22, %rd2, %rd21;
	ld.global.s8 	%r86, [%rd22];
	sub.s32 	%r87, %r86, %r32;
	mad.lo.s32 	%r88, %r137, %r30, %r2;
	cvt.s64.s32 	%rd23, %r88;
	add.s64 	%rd24, %rd1, %rd23;
	ld.global.s8 	%r89, [%rd24];
	sub.s32 	%r90, %r89, %r33;
	mad.lo.s32 	%r91, %r90, %r87, %r142;
	cvt.u64.u32 	%rd25, %r3;
	cvt.u64.u32 	%rd26, %r137;
	add.s64 	%rd27, %rd26, %rd25;
	add.s64 	%rd28, %rd2, %rd27;
	ld.global.s8 	%r92, [%rd28+1];
	sub.s32 	%r93, %r92, %r32;
	cvt.s64.s32 	%rd29, %r30;
	add.s64 	%rd30, %rd24, %rd29;
	ld.global.s8 	%r94, [%rd30];
	sub.s32 	%r95, %r94, %r33;
	mad.lo.s32 	%r96, %r95, %r93, %r91;
	ld.global.s8 	%r97, [%rd28+2];
	sub.s32 	%r98, %r97, %r32;
	add.s64 	%rd31, %rd30, %rd29;
	ld.global.s8 	%r99, [%rd31];
	sub.s32 	%r100, %r99, %r33;
	mad.lo.s32 	%r101, %r100, %r98, %r96;
	ld.global.s8 	%r102, [%rd28+3];
	sub.s32 	%r103, %r102, %r32;
	add.s64 	%rd32, %rd31, %rd29;
	ld.global.s8 	%r104, [%rd32];
	sub.s32 	%r105, %r104, %r33;
	mad.lo.s32 	%r142, %r105, %r103, %r101;
	add.s32 	%r137, %r137, 4;
$L__BB0_8:
	setp.eq.s32 	%p9, %r17, 0;
	@%p9 bra 	$L__BB0_13;
	setp.eq.s32 	%p10, %r17, 1;
	@%p10 bra 	$L__BB0_11;
	add.s32 	%r107, %r137, %r3;
	cvt.u64.u32 	%rd33, %r107;
	add.s64 	%rd34, %rd2, %rd33;
	ld.global.s8 	%r108, [%rd34];
	sub.s32 	%r109, %r108, %r32;
	mad.lo.s32 	%r110, %r137, %r30, %r2;
	cvt.s64.s32 	%rd35, %r110;
	add.s64 	%rd36, %rd1, %rd35;
	ld.global.s8 	%r111, [%rd36];
	sub.s32 	%r112, %r111, %r33;
	mad.lo.s32 	%r113, %r112, %r109, %r142;
	cvt.u64.u32 	%rd37, %r3;
	cvt.u64.u32 	%rd38, %r137;
	add.s64 	%rd39, %rd38, %rd37;
	add.s64 	%rd40, %rd2, %rd39;
	ld.global.s8 	%r114, [%rd40+1];
	sub.s32 	%r115, %r114, %r32;
	cvt.s64.s32 	%rd41, %r30;
	add.s64 	%rd42, %rd36, %rd41;
	ld.global.s8 	%r116, [%rd42];
	sub.s32 	%r117, %r116, %r33;
	mad.lo.s32 	%r142, %r117, %r115, %r113;
	add.s32 	%r137, %r137, 2;
$L__BB0_11:
	and.b32  	%r118, %r31, 1;
	setp.eq.b32 	%p11, %r118, 1;
	not.pred 	%p12, %p11;
	@%p12 bra 	$L__BB0_13;
	add.s32 	%r119, %r137, %r3;
	cvt.u64.u32 	%rd43, %r119;
	add.s64 	%rd44, %rd2, %rd43;
	ld.global.s8 	%r120, [%rd44];
	sub.s32 	%r121, %r120, %r32;
	mad.lo.s32 	%r122, %r137, %r30, %r2;
	cvt.s64.s32 	%rd45, %r122;
	add.s64 	%rd46, %rd1, %rd45;
	ld.global.s8 	%r123, [%rd46];
	sub.s32 	%r124, %r123, %r33;
	mad.lo.s32 	%r142, %r124, %r121, %r142;
$L__BB0_13:
	cvt.rn.f32.s32 	%f14, %r142;
$L__BB0_14:
	mul.f32 	%f7, %f3, %f4;
	div.rn.f32 	%f8, %f7, %f5;
	mul.f32 	%f9, %f8, %f14;
	mov.f32 	%f10, 0f3F000000;
	copysign.f32 	%f11, %f9, %f10;
	add.rz.f32 	%f12, %f9, %f11;
	cvt.rzi.f32.f32 	%f13, %f12;
	cvt.rzi.s32.f32 	%r125, %f13;
	add.s32 	%r126, %r125, %r34;
	max.s32 	%r127, %r126, -128;
	min.s32 	%r128, %r127, 127;
	mad.lo.s32 	%r129, %r30, %r1, %r2;
	cvt.s64.s32 	%rd47, %r129;
	cvta.to.global.u64 	%rd48, %rd6;
	add.s64 	%rd49, %rd48, %rd47;
	st.global.u8 	[%rd49], %r128;
$L__BB0_15:
	ret;

}


// ===== COMPILED SASS (sm_100) =====

	.target	sm_100

	.elftype	@"ET_EXEC"


//--------------------- .note.nv.tkinfo           --------------------------
	.section	.note.nv.tkinfo,"",@"SHT_NOTE"
	.sectionflags	@"SHF_NOTE_NV_TKINFO"
	.tkinfo
        /*0018*/ 	.word	0x00000002
        /*0030*/ 	.string	""
        /*0030*/ 	.string	"ptxas"
        /*0030*/ 	.string	"Cuda compilation tools, release 13.0, V13.0.88"
        /*0030*/ 	.string	"Build cuda_13.0.r13.0/compiler.36424714_0"
        /*0030*/ 	.string	"-arch sm_100 -m 64 "



//--------------------- .note.nv.cuinfo           --------------------------
	.section	.note.nv.cuinfo,"",@"SHT_NOTE"
	.sectionflags	@"SHF_NOTE_NV_CUINFO"
        /*0018*/ 	.short	0x0002
        /*001a*/ 	.short	0x0064
        /*001c*/ 	.short	0x0082
	.zero		2


//--------------------- .nv.info                  --------------------------
	.section	.nv.info,"",@"SHT_CUDA_INFO"
	.align	4


	//----- nvinfo : EIATTR_REGCOUNT
	.align		4
        /*0000*/ 	.byte	0x04, 0x2f
        /*0002*/ 	.short	(.L_1 - .L_0)
	.align		4
.L_0:
        /*0004*/ 	.word	index@(_Z23quantized_matmul_kernelPKaS0_Paiiifffiii)
        /*0008*/ 	.word	0x00000020


	//----- nvinfo : EIATTR_FRAME_SIZE
	.align		4
.L_1:
        /*000c*/ 	.byte	0x04, 0x11
        /*000e*/ 	.short	(.L_3 - .L_2)
	.align		4
.L_2:
        /*0010*/ 	.word	index@($__internal_0_$__cuda_sm3x_div_rn_noftz_f32_slowpath)
        /*0014*/ 	.word	0x00000000


	//----- nvinfo : EIATTR_FRAME_SIZE
	.align		4
.L_3:
        /*0018*/ 	.byte	0x04, 0x11
        /*001a*/ 	.short	(.L_5 - .L_4)
	.align		4
.L_4:
        /*001c*/ 	.word	index@(_Z23quantized_matmul_kernelPKaS0_Paiiifffiii)
        /*0020*/ 	.word	0x00000000


	//----- nvinfo : EIATTR_MIN_STACK_SIZE
	.align		4
.L_5:
        /*0024*/ 	.byte	0x04, 0x12
        /*0026*/ 	.short	(.L_7 - .L_6)
	.align		4
.L_6:
        /*0028*/ 	.word	index@(_Z23quantized_matmul_kernelPKaS0_Paiiifffiii)
        /*002c*/ 	.word	0x00000000
.L_7:


//--------------------- .nv.compat                --------------------------
	.section	.nv.compat,"",@"SHT_CUDA_COMPAT_INFO"
	.align	4
        /*0000*/ 	.byte	0x02, 0x09, 0x00, 0x00, 0x02, 0x02, 0x01, 0x00, 0x02, 0x05, 0x05, 0x00, 0x03, 0x07, 0x01, 0x01
        /*0010*/ 	.byte	0x02, 0x03, 0x00, 0x00, 0x02, 0x06, 0x01, 0x00, 0x04, 0x0b, 0x08, 0x00, 0x01, 0x00, 0x00, 0x00
        /*0020*/ 	.byte	0x00, 0x00, 0x00, 0x00


//--------------------- .nv.info._Z23quantized_matmul_kernelPKaS0_Paiiifffiii --------------------------
	.section	.nv.info._Z23quantized_matmul_kernelPKaS0_Paiiifffiii,"",@"SHT_CUDA_INFO"
	.sectionflags	@""
	.align	4


	//----- nvinfo : EIATTR_CUDA_API_VERSION
	.align		4
        /*0000*/ 	.byte	0x04, 0x37
        /*0002*/ 	.short	(.L_9 - .L_8)
.L_8:
        /*0004*/ 	.word	0x00000082


	//----- nvinfo : EIATTR_KPARAM_INFO
	.align		4
.L_9:
        /*0008*/ 	.byte	0x04, 0x17
        /*000a*/ 	.short	(.L_11 - .L_10)
.L_10:
        /*000c*/ 	.word	0x00000000
        /*0010*/ 	.short	0x000b
        /*0012*/ 	.short	0x0038
        /*0014*/ 	.byte	0x00, 0xf0, 0x11, 0x00


	//----- nvinfo : EIATTR_KPARAM_INFO
	.align		4
.L_11:
        /*0018*/ 	.byte	0x04, 0x17
        /*001a*/ 	.short	(.L_13 - .L_12)
.L_12:
        /*001c*/ 	.word	0x00000000
        /*0020*/ 	.short	0x000a
        /*0022*/ 	.short	0x0034
        /*0024*/ 	.byte	0x00, 0xf0, 0x11, 0x00


	//----- nvinfo : EIATTR_KPARAM_INFO
	.align		4
.L_13:
        /*0028*/ 	.byte	0x04, 0x17
        /*002a*/ 	.short	(.L_15 - .L_14)
.L_14:
        /*002c*/ 	.word	0x00000000
        /*0030*/ 	.short	0x0009
        /*0032*/ 	.short	0x0030
        /*0034*/ 	.byte	0x00, 0xf0, 0x11, 0x00


	//----- nvinfo : EIATTR_KPARAM_INFO
	.align		4
.L_15:
        /*0038*/ 	.byte	0x04, 0x17
        /*003a*/ 	.short	(.L_17 - .L_16)
.L_16:
        /*003c*/ 	.word	0x00000000
        /*0040*/ 	.short	0x0008
        /*0042*/ 	.short	0x002c
        /*0044*/ 	.byte	0x00, 0xf0, 0x11, 0x00


	//----- nvinfo : EIATTR_KPARAM_INFO
	.align		4
.L_17:
        /*0048*/ 	.byte	0x04, 0x17
        /*004a*/ 	.short	(.L_19 - .L_18)
.L_18:
        /*004c*/ 	.word	0x00000000
        /*0050*/ 	.short	0x0007
        /*0052*/ 	.short	0x0028
        /*0054*/ 	.byte	0x00, 0xf0, 0x11, 0x00


	//----- nvinfo : EIATTR_KPARAM_INFO
	.align		4
.L_19:
        /*0058*/ 	.byte	0x04, 0x17
        /*005a*/ 	.short	(.L_21 - .L_20)
.L_20:
        /*005c*/ 	.word	0x00000000
        /*0060*/ 	.short	0x0006
        /*0062*/ 	.short	0x0024
        /*0064*/ 	.byte	0x00, 0xf0, 0x11, 0x00


	//----- nvinfo : EIATTR_KPARAM_INFO
	.align		4
.L_21:
        /*0068*/ 	.byte	0x04, 0x17
        /*006a*/ 	.short	(.L_23 - .L_22)
.L_22:
        /*006c*/ 	.word	0x00000000
        /*0070*/ 	.short	0x0005
        /*0072*/ 	.short	0x0020
        /*0074*/ 	.byte	0x00, 0xf0, 0x11, 0x00


	//----- nvinfo : EIATTR_KPARAM_INFO
	.align		4
.L_23:
        /*0078*/ 	.byte	0x04, 0x17
        /*007a*/ 	.short	(.L_25 - .L_24)
.L_24:
        /*007c*/ 	.word	0x00000000
        /*0080*/ 	.short	0x0004
        /*0082*/ 	.short	0x001c
        /*0084*/ 	.byte	0x00, 0xf0, 0x11, 0x00


	//----- nvinfo : EIATTR_KPARAM_INFO
	.align		4
.L_25:
        /*0088*/ 	.byte	0x04, 0x17
        /*008a*/ 	.short	(.L_27 - .L_26)
.L_26:
        /*008c*/ 	.word	0x00000000
        /*0090*/ 	.short	0x0003
        /*0092*/ 	.short	0x0018
        /*0094*/ 	.byte	0x00, 0xf0, 0x11, 0x00


	//----- nvinfo : EIATTR_KPARAM_INFO
	.align		4
.L_27:
        /*0098*/ 	.byte	0x04, 0x17
        /*009a*/ 	.short	(.L_29 - .L_28)
.L_28:
        /*009c*/ 	.word	0x00000000
        /*00a0*/ 	.short	0x0002
        /*00a2*/ 	.short	0x0010
        /*00a4*/ 	.byte	0x00, 0xf5, 0x21, 0x00


	//----- nvinfo : EIATTR_KPARAM_INFO
	.align		4
.L_29:
        /*00a8*/ 	.byte	0x04, 0x17
        /*00aa*/ 	.short	(.L_31 - .L_30)
.L_30:
        /*00ac*/ 	.word	0x00000000
        /*00b0*/ 	.short	0x0001
        /*00b2*/ 	.short	0x0008
        /*00b4*/ 	.byte	0x00, 0xf5, 0x21, 0x00


	//----- nvinfo : EIATTR_KPARAM_INFO
	.align		4
.L_31:
        /*00b8*/ 	.byte	0x04, 0x17
        /*00ba*/ 	.short	(.L_33 - .L_32)
.L_32:
        /*00bc*/ 	.word	0x00000000
        /*00c0*/ 	.short	0x0000
        /*00c2*/ 	.short	0x0000
        /*00c4*/ 	.byte	0x00, 0xf5, 0x21, 0x00


	//----- nvinfo : EIATTR_SPARSE_MMA_MASK
	.align		4
.L_33:
        /*00c8*/ 	.byte	0x03, 0x50
        /*00ca*/ 	.short	0x0000


	//----- nvinfo : EIATTR_MAXREG_COUNT
	.align		4
        /*00cc*/ 	.byte	0x03, 0x1b
        /*00ce*/ 	.short	0x00ff


	//----- nvinfo : EIATTR_MERCURY_ISA_VERSION
	.align		4
        /*00d0*/ 	.byte	0x03, 0x5f
        /*00d2*/ 	.short	0x0101


	//----- nvinfo : EIATTR_VRC_CTA_INIT_COUNT
	.align		4
        /*00d4*/ 	.byte	0x02, 0x4a
	.zero		1
	.zero		1


	//----- nvinfo : EIATTR_EXIT_INSTR_OFFSETS
	.align		4
        /*00d8*/ 	.byte	0x04, 0x1c
        /*00da*/ 	.short	(.L_35 - .L_34)


	//   ....[0]....
.L_34:
        /*00dc*/ 	.word	0x000000c0


	//   ....[1]....
        /*00e0*/ 	.word	0x00000d60


	//----- nvinfo : EIATTR_CRS_STACK_SIZE
	.align		4
.L_35:
        /*00e4*/ 	.byte	0x04, 0x1e
        /*00e6*/ 	.short	(.L_37 - .L_36)
.L_36:
        /*00e8*/ 	.word	0x00000000


	//----- nvinfo : EIATTR_CBANK_PARAM_SIZE
	.align		4
.L_37:
        /*00ec*/ 	.byte	0x03, 0x19
        /*00ee*/ 	.short	0x003c


	//----- nvinfo : EIATTR_PARAM_CBANK
	.align		4
        /*00f0*/ 	.byte	0x04, 0x0a
        /*00f2*/ 	.short	(.L_39 - .L_38)
	.align		4
.L_38:
        /*00f4*/ 	.word	index@(.nv.constant0._Z23quantized_matmul_kernelPKaS0_Paiiifffiii)
        /*00f8*/ 	.short	0x0380
        /*00fa*/ 	.short	0x003c


	//----- nvinfo : EIATTR_SW_WAR
	.align		4
.L_39:
        /*00fc*/ 	.byte	0x04, 0x36
        /*00fe*/ 	.short	(.L_41 - .L_40)
.L_40:
        /*0100*/ 	.word	0x00000008
.L_41:


//--------------------- .nv.callgraph             --------------------------
	.section	.nv.callgraph,"",@"SHT_CUDA_CALLGRAPH"
	.align	4
	.sectionentsize	8
	.align		4
        /*0000*/ 	.word	0x00000000
	.align		4
        /*0004*/ 	.word	0xffffffff
	.align		4
        /*0008*/ 	.word	0x00000000
	.align		4
        /*000c*/ 	.word	0xfffffffe
	.align		4
        /*0010*/ 	.word	0x00000000
	.align		4
        /*0014*/ 	.word	0xfffffffd
	.align		4
        /*0018*/ 	.word	0x00000000
	.align		4
        /*001c*/ 	.word	0xfffffffc


//--------------------- .text._Z23quantized_matmul_kernelPKaS0_Paiiifffiii --------------------------
	.section	.text._Z23quantized_matmul_kernelPKaS0_Paiiifffiii,"ax",@progbits
	.align	128
        .global         _Z23quantized_matmul_kernelPKaS0_Paiiifffiii
        .type           _Z23quantized_matmul_kernelPKaS0_Paiiifffiii,@function
        .size           _Z23quantized_matmul_kernelPKaS0_Paiiifffiii,(.L_x_16 - _Z23quantized_matmul_kernelPKaS0_Paiiifffiii)
        .other          _Z23quantized_matmul_kernelPKaS0_Paiiifffiii,@"STO_CUDA_ENTRY STV_DEFAULT"
_Z23quantized_matmul_kernelPKaS0_Paiiifffiii:
.text._Z23quantized_matmul_kernelPKaS0_Paiiifffiii:
[----:B------:R-:W-:Y:S01]  /*0000*/  LDC R1, c[0x0][0x37c] ;  /* 0x0000df00ff017b82 */ /* 0x000fe20000000800 */
[----:B------:R-:W0:Y:S07]  /*0010*/  S2R R5, SR_TID.X ;  /* 0x0000000000057919 */ /* 0x000e2e0000002100 */
[----:B------:R-:W1:Y:S01]  /*0020*/  LDC R17, c[0x0][0x364] ;  /* 0x0000d900ff117b82 */ /* 0x000e620000000800 */
[----:B------:R-:W1:Y:S07]  /*0030*/  S2R R0, SR_TID.Y ;  /* 0x0000000000007919 */ /* 0x000e6e0000002200 */
[----:B------:R-:W0:Y:S08]  /*0040*/  S2UR UR5, SR_CTAID.X ;  /* 0x00000000000579c3 */ /* 0x000e300000002500 */
[----:B------:R-:W0:Y:S08]  /*0050*/  LDC R16, c[0x0][0x360] ;  /* 0x0000d800ff107b82 */ /* 0x000e300000000800 */
[----:B------:R-:W1:Y:S08]  /*0060*/  S2UR UR4, SR_CTAID.Y ;  /* 0x00000000000479c3 */ /* 0x000e700000002600 */
[----:B------:R-:W2:Y:S01]  /*0070*/  LDC.64 R2, c[0x0][0x398] ;  /* 0x0000e600ff027b82 */ /* 0x000ea20000000a00 */
[----:B0-----:R-:W-:-:S02]  /*0080*/  IMAD R16, R16, UR5, R5 ;  /* 0x0000000510107c24 */ /* 0x001fc4000f8e0205 */
[----:B-1----:R-:W-:-:S03]  /*0090*/  IMAD R17, R17, UR4, R0 ;  /* 0x0000000411117c24 */ /* 0x002fc6000f8e0200 */
[----:B--2---:R-:W-:-:S04]  /*00a0*/  ISETP.GE.AND P0, PT, R16, R3, PT ;  /* 0x000000031000720c */ /* 0x004fc80003f06270 */
[----:B------:R-:W-:-:S13]  /*00b0*/  ISETP.GE.OR P0, PT, R17, R2, P0 ;  /* 0x000000021100720c */ /* 0x000fda0000706670 */
[----:B------:R-:W-:Y:S05]  /*00c0*/  @P0 EXIT ;  /* 0x000000000000094d */ /* 0x000fea0003800000 */
[----:B------:R-:W0:Y:S01]  /*00d0*/  LDCU UR5, c[0x0][0x3a0] ;  /* 0x00007400ff0577ac */ /* 0x000e220008000800 */
[----:B------:R-:W-:Y:S01]  /*00e0*/  IMAD.MOV.U32 R18, RZ, RZ, RZ ;  /* 0x000000ffff127224 */ /* 0x000fe200078e00ff */
[----:B------:R-:W1:Y:S01]  /*00f0*/  LDCU.64 UR8, c[0x0][0x358] ;  /* 0x00006b00ff0877ac */ /* 0x000e620008000a00 */
[----:B0-----:R-:W-:-:S09]  /*0100*/  UISETP.GE.AND UP0, UPT, UR5, 0x1, UPT ;  /* 0x000000010500788c */ /* 0x001fd2000bf06270 */
[----:B-1----:R-:W-:Y:S05]  /*0110*/  BRA.U !UP0, `(.L_x_0) ;  /* 0x0000000908a07547 */ /* 0x002fea000b800000 */
[----:B------:R-:W-:Y:S02]  /*0120*/  UISETP.GE.U32.AND UP1, UPT, UR5, 0x8, UPT ;  /* 0x000000080500788c */ /* 0x000fe4000bf26070 */
[----:B------:R-:W-:Y:S01]  /*0130*/  IMAD R19, R17, UR5, RZ ;  /* 0x0000000511137c24 */ /* 0x000fe2000f8e02ff */
[----:B------:R-:W-:Y:S01]  /*0140*/  ULOP3.LUT UR6, UR5, 0x7, URZ, 0xc0, !UPT ;  /* 0x0000000705067892 */ /* 0x000fe2000f8ec0ff */
[----:B------:R-:W-:Y:S01]  /*0150*/  IMAD.MOV.U32 R18, RZ, RZ, RZ ;  /* 0x000000ffff127224 */ /* 0x000fe200078e00ff */
[----:B------:R-:W-:Y:S02]  /*0160*/  UMOV UR4, URZ ;  /* 0x000000ff00047c82 */ /* 0x000fe40008000000 */
[----:B------:R-:W-:Y:S02]  /*0170*/  UISETP.NE.AND UP0, UPT, UR6, URZ, UPT ;  /* 0x000000ff0600728c */ /* 0x000fe4000bf05270 */
[----:B------:R-:W-:Y:S09]  /*0180*/  BRA.U !UP1, `(.L_x_1) ;  /* 0x0000000509247547 */ /* 0x000ff2000b800000 */
[----:B------:R-:W0:Y:S01]  /*0190*/  LDCU.64 UR10, c[0x0][0x380] ;  /* 0x00007000ff0a77ac */ /* 0x000e220008000a00 */
[----:B------:R-:W-:Y:S01]  /*01a0*/  SHF.R.S32.HI R21, RZ, 0x1f, R3 ;  /* 0x0000001fff157819 */ /* 0x000fe20000011403 */
[----:B------:R-:W-:Y:S01]  /*01b0*/  IMAD.MOV.U32 R18, RZ, RZ, RZ ;  /* 0x000000ffff127224 */ /* 0x000fe200078e00ff */
[----:B------:R-:W-:Y:S01]  /*01c0*/  ULOP3.LUT UR4, UR5, 0x7ffffff8, URZ, 0xc0, !UPT ;  /* 0x7ffffff805047892 */ /* 0x000fe2000f8ec0ff */
[----:B------:R-:W-:Y:S01]  /*01d0*/  IMAD.MOV.U32 R0, RZ, RZ, R16 ;  /* 0x000000ffff007224 */ /* 0x000fe200078e0010 */
[----:B------:R-:W1:Y:S01]  /*01e0*/  LDCU.64 UR12, c[0x0][0x3b0] ;  /* 0x00007600ff0c77ac */ /* 0x000e620008000a00 */
[----:B------:R-:W2:Y:S01]  /*01f0*/  LDCU.64 UR14, c[0x0][0x388] ;  /* 0x00007100ff0e77ac */ /* 0x000ea20008000a00 */
[----:B------:R-:W-:Y:S01]  /*0200*/  UIADD3 UR7, UPT, UPT, -UR4, URZ, URZ ;  /* 0x000000ff04077290 */ /* 0x000fe2000fffe1ff */
[----:B0-----:R-:W-:-:S04]  /*0210*/  IADD3 R4, P0, PT, R19, UR10, RZ ;  /* 0x0000000a13047c10 */ /* 0x001fc8000ff1e0ff */
[----:B------:R-:W-:-:S04]  /*0220*/  IADD3 R4, P1, PT, R4, 0x3, RZ ;  /* 0x0000000304047810 */ /* 0x000fc80007f3e0ff */
[----:B-12---:R-:W-:-:S09]  /*0230*/  IADD3.X R5, PT, PT, RZ, UR11, RZ, P1, P0 ;  /* 0x0000000bff057c10 */ /* 0x006fd20008fe04ff */
.L_x_2:
[C---:B------:R-:W-:Y:S01]  /*0240*/  IADD3 R26, P0, PT, R0.reuse, UR14, RZ ;  /* 0x0000000e001a7c10 */ /* 0x040fe2000ff1e0ff */
[----:B------:R-:W2:Y:S03]  /*0250*/  LDG.E.S8 R2, desc[UR8][R4.64+-0x3] ;  /* 0xfffffd0804027981 */ /* 0x000ea6000c1e1300 */
[----:B------:R-:W-:Y:S01]  /*0260*/  LEA.HI.X.SX32 R27, R0, UR15, 0x1, P0 ;  /* 0x0000000f001b7c11 */ /* 0x000fe200080f0eff */
[----:B------:R-:W3:Y:S01]  /*0270*/  LDG.E.S8 R24, desc[UR8][R4.64+-0x2] ;  /* 0xfffffe0804187981 */ /* 0x000ee2000c1e1300 */
[----:B------:R-:W-:-:S03]  /*0280*/  IADD3 R12, P0, PT, R26, R3, RZ ;  /* 0x000000031a0c7210 */ /* 0x000fc60007f1e0ff */
[----:B------:R-:W4:Y:S02]  /*0290*/  LDG.E.S8 R22, desc[UR8][R26.64] ;  /* 0x000000081a167981 */ /* 0x000f24000c1e1300 */
[C---:B------:R-:W-:Y:S01]  /*02a0*/  IMAD.X R13, R21.reuse, 0x1, R27, P0 ;  /* 0x00000001150d7824 */ /* 0x040fe200000e061b */
[----:B------:R-:W-:Y:S01]  /*02b0*/  IADD3 R14, P0, PT, R12, R3, RZ ;  /* 0x000000030c0e7210 */ /* 0x000fe20007f1e0ff */
[----:B------:R-:W5:Y:S03]  /*02c0*/  LDG.E.S8 R23, desc[UR8][R4.64+-0x1] ;  /* 0xffffff0804177981 */ /* 0x000f66000c1e1300 */
[----:B------:R-:W-:Y:S01]  /*02d0*/  IADD3.X R15, PT, PT, R21, R13, RZ, P0, !PT ;  /* 0x0000000d150f7210 */ /* 0x000fe200007fe4ff */
[----:B------:R0:W5:Y:S01]  /*02e0*/  LDG.E.S8 R20, desc[UR8][R12.64] ;  /* 0x000000080c147981 */ /* 0x000162000c1e1300 */
[----:B------:R-:W-:-:S03]  /*02f0*/  IADD3 R10, P0, PT, R14, R3, RZ ;  /* 0x000000030e0a7210 */ /* 0x000fc60007f1e0ff */
[----:B------:R1:W5:Y:S02]  /*0300*/  LDG.E.S8 R25, desc[UR8][R14.64] ;  /* 0x000000080e197981 */ /* 0x000364000c1e1300 */
[C---:B------:R-:W-:Y:S01]  /*0310*/  IMAD.X R11, R21.reuse, 0x1, R15, P0 ;  /* 0x00000001150b7824 */ /* 0x040fe200000e060f */
[-C--:B------:R-:W-:Y:S01]  /*0320*/  IADD3 R8, P0, PT, R10, R3.reuse, RZ ;  /* 0x000000030a087210 */ /* 0x080fe20007f1e0ff */
[----:B------:R-:W5:Y:S04]  /*0330*/  LDG.E.S8 R26, desc[UR8][R4.64] ;  /* 0x00000008041a7981 */ /* 0x000f68000c1e1300 */
[C---:B------:R-:W-:Y:S01]  /*0340*/  IMAD.X R9, R21.reuse, 0x1, R11, P0 ;  /* 0x0000000115097824 */ /* 0x040fe200000e060b */
[-C--:B------:R-:W-:Y:S01]  /*0350*/  IADD3 R6, P0, PT, R8, R3.reuse, RZ ;  /* 0x0000000308067210 */ /* 0x080fe20007f1e0ff */
[----:B------:R-:W5:Y:S04]  /*0360*/  LDG.E.S8 R10, desc[UR8][R10.64] ;  /* 0x000000080a0a7981 */ /* 0x000f68000c1e1300 */
[C---:B------:R-:W-:Y:S01]  /*0370*/  IMAD.X R7, R21.reuse, 0x1, R9, P0 ;  /* 0x0000000115077824 */ /* 0x040fe200000e0609 */
[-C--:B0-----:R-:W-:Y:S01]  /*0380*/  IADD3 R12, P0, PT, R6, R3.reuse, RZ ;  /* 0x00000003060c7210 */ /* 0x081fe20007f1e0ff */
[----:B------:R-:W5:Y:S04]  /*0390*/  LDG.E.S8 R8, desc[UR8][R8.64] ;  /* 0x0000000808087981 */ /* 0x000f68000c1e1300 */
[----:B------:R-:W5:Y:S01]  /*03a0*/  LDG.E.S8 R28, desc[UR8][R4.64+0x1] ;  /* 0x00000108041c7981 */ /* 0x000f62000c1e1300 */
[----:B------:R-:W-:Y:S01]  /*03b0*/  IMAD.X R13, R21, 0x1, R7, P0 ;  /* 0x00000001150d7824 */ /* 0x000fe200000e0607 */
[----:B-1----:R-:W-:-:S02]  /*03c0*/  IADD3 R14, P0, PT, R12, R3, RZ ;  /* 0x000000030c0e7210 */ /* 0x002fc40007f1e0ff */
[----:B------:R-:W5:Y:S04]  /*03d0*/  LDG.E.S8 R6, desc[UR8][R6.64] ;  /* 0x0000000806067981 */ /* 0x000f68000c1e1300 */
[----:B------:R-:W5:Y:S01]  /*03e0*/  LDG.E.S8 R27, desc[UR8][R4.64+0x2] ;  /* 0x00000208041b7981 */ /* 0x000f62000c1e1300 */
[----:B------:R-:W-:-:S03]  /*03f0*/  IADD3.X R15, PT, PT, R21, R13, RZ, P0, !PT ;  /* 0x0000000d150f7210 */ /* 0x000fc600007fe4ff */
[----:B------:R-:W5:Y:S04]  /*0400*/  LDG.E.S8 R12, desc[UR8][R12.64] ;  /* 0x000000080c0c7981 */ /* 0x000f68000c1e1300 */
[----:B------:R-:W5:Y:S04]  /*0410*/  LDG.E.S8 R11, desc[UR8][R4.64+0x3] ;  /* 0x00000308040b7981 */ /* 0x000f68000c1e1300 */
[----:B------:R0:W5:Y:S04]  /*0420*/  LDG.E.S8 R9, desc[UR8][R4.64+0x4] ;  /* 0x0000040804097981 */ /* 0x000168000c1e1300 */
[----:B------:R-:W5:Y:S01]  /*0430*/  LDG.E.S8 R14, desc[UR8][R14.64] ;  /* 0x000000080e0e7981 */ /* 0x000f62000c1e1300 */
[----:B------:R-:W-:-:S04]  /*0440*/  UIADD3 UR7, UPT, UPT, UR7, 0x8, URZ ;  /* 0x0000000807077890 */ /* 0x000fc8000fffe0ff */
[----:B------:R-:W-:Y:S01]  /*0450*/  UISETP.NE.AND UP1, UPT, UR7, URZ, UPT ;  /* 0x000000ff0700728c */ /* 0x000fe2000bf25270 */
[----:B0-----:R-:W-:Y:S01]  /*0460*/  IADD3 R4, P0, PT, R4, 0x8, RZ ;  /* 0x0000000804047810 */ /* 0x001fe20007f1e0ff */
[----:B------:R-:W-:-:S04]  /*0470*/  IMAD R0, R3, 0x8, R0 ;  /* 0x0000000803007824 */ /* 0x000fc800078e0200 */
[----:B------:R-:W-:Y:S02]  /*0480*/  IMAD.X R5, RZ, RZ, R5, P0 ;  /* 0x000000ffff057224 */ /* 0x000fe400000e0605 */
[----:B--2---:R-:W-:Y:S02]  /*0490*/  VIADD R29, R2, -UR12 ;  /* 0x8000000c021d7c36 */ /* 0x004fe40008000000 */
[----:B---3--:R-:W-:Y:S02]  /*04a0*/  VIADD R7, R24, -UR12 ;  /* 0x8000000c18077c36 */ /* 0x008fe40008000000 */
[----:B----4-:R-:W-:-:S04]  /*04b0*/  VIADD R22, R22, -UR13 ;  /* 0x8000000d16167c36 */ /* 0x010fc80008000000 */
[----:B------:R-:W-:Y:S01]  /*04c0*/  IMAD R22, R29, R22, R18 ;  /* 0x000000161d167224 */ /* 0x000fe200078e0212 */
[----:B-----5:R-:W-:Y:S01]  /*04d0*/  IADD3 R2, PT, PT, R23, -UR12, RZ ;  /* 0x8000000c17027c10 */ /* 0x020fe2000fffe0ff */
[----:B------:R-:W-:Y:S02]  /*04e0*/  VIADD R20, R20, -UR13 ;  /* 0x8000000d14147c36 */ /* 0x000fe40008000000 */
[----:B------:R-:W-:Y:S02]  /*04f0*/  VIADD R25, R25, -UR13 ;  /* 0x8000000d19197c36 */ /* 0x000fe40008000000 */
[----:B------:R-:W-:Y:S02]  /*0500*/  IMAD R7, R7, R20, R22 ;  /* 0x0000001407077224 */ /* 0x000fe400078e0216 */
[----:B------:R-:W-:Y:S02]  /*0510*/  VIADD R13, R26, -UR12 ;  /* 0x8000000c1a0d7c36 */ /* 0x000fe40008000000 */
[----:B------:R-:W-:-:S02]  /*0520*/  IMAD R2, R2, R25, R7 ;  /* 0x0000001902027224 */ /* 0x000fc400078e0207 */
[----:B------:R-:W-:-:S04]  /*0530*/  VIADD R10, R10, -UR13 ;  /* 0x8000000d0a0a7c36 */ /* 0x000fc80008000000 */
[----:B------:R-:W-:Y:S01]  /*0540*/  IMAD R2, R13, R10, R2 ;  /* 0x0000000a0d027224 */ /* 0x000fe200078e0202 */
[----:B------:R-:W-:Y:S01]  /*0550*/  IADD3 R8, PT, PT, R8, -UR13, RZ ;  /* 0x8000000d08087c10 */ /* 0x000fe2000fffe0ff */
[----:B------:R-:W-:Y:S02]  /*0560*/  VIADD R7, R28, -UR12 ;  /* 0x8000000c1c077c36 */ /* 0x000fe40008000000 */
[----:B------:R-:W-:Y:S02]  /*0570*/  VIADD R6, R6, -UR13 ;  /* 0x8000000d06067c36 */ /* 0x000fe40008000000 */
[----:B------:R-:W-:Y:S02]  /*0580*/  IMAD R2, R7, R8, R2 ;  /* 0x0000000807027224 */ /* 0x000fe400078e0202 */
[----:B------:R-:W-:-:S04]  /*0590*/  VIADD R27, R27, -UR12 ;  /* 0x8000000c1b1b7c36 */ /* 0x000fc80008000000 */
[----:B------:R-:W-:Y:S02]  /*05a0*/  IMAD R2, R27, R6, R2 ;  /* 0x000000061b027224 */ /* 0x000fe400078e0202 */
[----:B------:R-:W-:Y:S02]  /*05b0*/  VIADD R12, R12, -UR13 ;  /* 0x8000000d0c0c7c36 */ /* 0x000fe40008000000 */
[----:B------:R-:W-:Y:S01]  /*05c0*/  VIADD R11, R11, -UR12 ;  /* 0x8000000c0b0b7c36 */ /* 0x000fe20008000000 */
[----:B------:R-:W-:-:S03]  /*05d0*/  IADD3 R9, PT, PT, R9, -UR12, RZ ;  /* 0x8000000c09097c10 */ /* 0x000fc6000fffe0ff */
[----:B------:R-:W-:Y:S02]  /*05e0*/  IMAD R2, R11, R12, R2 ;  /* 0x0000000c0b027224 */ /* 0x000fe400078e0202 */
[----:B------:R-:W-:-:S04]  /*05f0*/  VIADD R14, R14, -UR13 ;  /* 0x8000000d0e0e7c36 */ /* 0x000fc80008000000 */
[----:B------:R-:W-:Y:S01]  /*0600*/  IMAD R18, R9, R14, R2 ;  /* 0x0000000e09127224 */ /* 0x000fe200078e0202 */
[----:B------:R-:W-:Y:S06]  /*0610*/  BRA.U UP1, `(.L_x_2) ;  /* 0xfffffffd01087547 */ /* 0x000fec000b83ffff */
.L_x_1:
[----:B------:R-:W-:Y:S05]  /*0620*/  BRA.U !UP0, `(.L_x_3) ;  /* 0x0000000508587547 */ /* 0x000fea000b800000 */
[----:B------:R-:W-:Y:S02]  /*0630*/  UISETP.GE.U32.AND UP0, UPT, UR6, 0x4, UPT ;  /* 0x000000040600788c */ /* 0x000fe4000bf06070 */
[----:B------:R-:W-:-:S04]  /*0640*/  ULOP3.LUT UR7, UR5, 0x3, URZ, 0xc0, !UPT ;  /* 0x0000000305077892 */ /* 0x000fc8000f8ec0ff */
[----:B------:R-:W-:-:S03]  /*0650*/  UISETP.NE.AND UP1, UPT, UR7, URZ, UPT ;  /* 0x000000ff0700728c */ /* 0x000fc6000bf25270 */
[----:B------:R-:W-:Y:S08]  /*0660*/  BRA.U !UP0, `(.L_x_4) ;  /* 0x00000001089c7547 */ /* 0x000ff0000b800000 */
[----:B------:R-:W0:Y:S01]  /*0670*/  LDC.64 R14, c[0x0][0x388] ;  /* 0x0000e200ff0e7b82 */ /* 0x000e220000000a00 */
[----:B------:R-:W-:Y:S01]  /*0680*/  IMAD R0, R3, UR4, R16 ;  /* 0x0000000403007c24 */ /* 0x000fe2000f8e0210 */
[----:B------:R-:W-:Y:S01]  /*0690*/  SHF.R.S32.HI R11, RZ, 0x1f, R3 ;  /* 0x0000001fff0b7819 */ /* 0x000fe20000011403 */
[----:B------:R-:W-:Y:S01]  /*06a0*/  VIADD R13, R19, UR4 ;  /* 0x00000004130d7c36 */ /* 0x000fe20008000000 */
[----:B------:R-:W1:Y:S04]  /*06b0*/  LDCU.64 UR10, c[0x0][0x3b0] ;  /* 0x00007600ff0a77ac */ /* 0x000e680008000a00 */
[----:B------:R-:W2:Y:S01]  /*06c0*/  LDC.64 R4, c[0x0][0x380] ;  /* 0x0000e000ff047b82 */ /* 0x000ea20000000a00 */
[----:B0-----:R-:W-:-:S04]  /*06d0*/  IADD3 R14, P1, PT, R0, R14, RZ ;  /* 0x0000000e000e7210 */ /* 0x001fc80007f3e0ff */
[----:B------:R-:W-:Y:S02]  /*06e0*/  LEA.HI.X.SX32 R15, R0, R15, 0x1, P1 ;  /* 0x0000000f000f7211 */ /* 0x000fe400008f0eff */
[----:B------:R-:W-:Y:S02]  /*06f0*/  IADD3 R6, P3, PT, R14, R3, RZ ;  /* 0x000000030e067210 */ /* 0x000fe40007f7e0ff */
[----:B--2---:R-:W-:Y:S01]  /*0700*/  IADD3 R12, P0, PT, R13, R4, RZ ;  /* 0x000000040d0c7210 */ /* 0x004fe20007f1e0ff */
[----:B------:R-:W1:Y:S01]  /*0710*/  LDG.E.S8 R0, desc[UR8][R14.64] ;  /* 0x000000080e007981 */ /* 0x000e62000c1e1300 */
[----:B------:R-:W-:Y:S02]  /*0720*/  IADD3 R4, P1, P2, R4, UR4, R19 ;  /* 0x0000000404047c10 */ /* 0x000fe4000fa3e013 */
[----:B------:R-:W-:Y:S01]  /*0730*/  IADD3.X R13, PT, PT, RZ, R5, RZ, P0, !PT ;  /* 0x00000005ff0d7210 */ /* 0x000fe200007fe4ff */
[----:B------:R-:W-:Y:S01]  /*0740*/  IMAD.X R7, R11, 0x1, R15, P3 ;  /* 0x000000010b077824 */ /* 0x000fe200018e060f */
[----:B------:R-:W-:-:S02]  /*0750*/  IADD3 R8, P0, PT, R6, R3, RZ ;  /* 0x0000000306087210 */ /* 0x000fc40007f1e0ff */
[----:B------:R-:W-:Y:S01]  /*0760*/  IADD3.X R5, PT, PT, RZ, R5, RZ, P1, P2 ;  /* 0x00000005ff057210 */ /* 0x000fe20000fe44ff */
[----:B------:R-:W2:Y:S02]  /*0770*/  LDG.E.S8 R12, desc[UR8][R12.64] ;  /* 0x000000080c0c7981 */ /* 0x000ea4000c1e1300 */
[C---:B------:R-:W-:Y:S01]  /*0780*/  IMAD.X R9, R11.reuse, 0x1, R7, P0 ;  /* 0x000000010b097824 */ /* 0x040fe200000e0607 */
[----:B------:R-:W-:Y:S01]  /*0790*/  IADD3 R10, P0, PT, R8, R3, RZ ;  /* 0x00000003080a7210 */ /* 0x000fe20007f1e0ff */
[----:B------:R-:W3:Y:S04]  /*07a0*/  LDG.E.S8 R2, desc[UR8][R4.64+0x1] ;  /* 0x0000010804027981 */ /* 0x000ee8000c1e1300 */
[----:B------:R-:W4:Y:S01]  /*07b0*/  LDG.E.S8 R6, desc[UR8][R6.64] ;  /* 0x0000000806067981 */ /* 0x000f22000c1e1300 */
[----:B------:R-:W-:-:S03]  /*07c0*/  IMAD.X R11, R11, 0x1, R9, P0 ;  /* 0x000000010b0b7824 */ /* 0x000fc600000e0609 */
[----:B------:R-:W5:Y:S04]  /*07d0*/  LDG.E.S8 R20, desc[UR8][R4.64+0x2] ;  /* 0x0000020804147981 */ /* 0x000f68000c1e1300 */
[----:B------:R-:W5:Y:S04]  /*07e0*/  LDG.E.S8 R8, desc[UR8][R8.64] ;  /* 0x0000000808087981 */ /* 0x000f68000c1e1300 */
[----:B------:R-:W5:Y:S04]  /*07f0*/  LDG.E.S8 R14, desc[UR8][R4.64+0x3] ;  /* 0x00000308040e7981 */ /* 0x000f68000c1e1300 */
[----:B------:R-:W5:Y:S01]  /*0800*/  LDG.E.S8 R10, desc[UR8][R10.64] ;  /* 0x000000080a0a7981 */ /* 0x000f62000c1e1300 */
[----:B------:R-:W-:Y:S01]  /*0810*/  UIADD3 UR4, UPT, UPT, UR4, 0x4, URZ ;  /* 0x0000000404047890 */ /* 0x000fe2000fffe0ff */
[----:B-1----:R-:W-:Y:S01]  /*0820*/  VIADD R0, R0, -UR11 ;  /* 0x8000000b00007c36 */ /* 0x002fe20008000000 */
[----:B--2---:R-:W-:Y:S01]  /*0830*/  IADD3 R13, PT, PT, R12, -UR10, RZ ;  /* 0x8000000a0c0d7c10 */ /* 0x004fe2000fffe0ff */
[----:B---3--:R-:W-:-:S04]  /*0840*/  VIADD R15, R2, -UR10 ;  /* 0x8000000a020f7c36 */ /* 0x008fc80008000000 */
[----:B------:R-:W-:Y:S02]  /*0850*/  IMAD R0, R13, R0, R18 ;  /* 0x000000000d007224 */ /* 0x000fe400078e0212 */
[----:B----4-:R-:W-:Y:S02]  /*0860*/  VIADD R2, R6, -UR11 ;  /* 0x8000000b06027c36 */ /* 0x010fe40008000000 */
[----:B-----5:R-:W-:Y:S02]  /*0870*/  VIADD R7, R20, -UR10 ;  /* 0x8000000a14077c36 */ /* 0x020fe40008000000 */
[----:B------:R-:W-:Y:S02]  /*0880*/  IMAD R0, R15, R2, R0 ;  /* 0x000000020f007224 */ /* 0x000fe400078e0200 */
[----:B------:R-:W-:Y:S01]  /*0890*/  VIADD R6, R8, -UR11 ;  /* 0x8000000b08067c36 */ /* 0x000fe20008000000 */
[----:B------:R-:W-:-:S03]  /*08a0*/  IADD3 R5, PT, PT, R14, -UR10, RZ ;  /* 0x8000000a0e057c10 */ /* 0x000fc6000fffe0ff */
[----:B------:R-:W-:Y:S02]  /*08b0*/  IMAD R0, R7, R6, R0 ;  /* 0x0000000607007224 */ /* 0x000fe400078e0200 */
[----:B------:R-:W-:-:S04]  /*08c0*/  VIADD R10, R10, -UR11 ;  /* 0x8000000b0a0a7c36 */ /* 0x000fc80008000000 */
[----:B------:R-:W-:-:S07]  /*08d0*/  IMAD R18, R5, R10, R0 ;  /* 0x0000000a05127224 */ /* 0x000fce00078e0200 */
.L_x_4:
[----:B------:R-:W-:Y:S05]  /*08e0*/  BRA.U !UP1, `(.L_x_3) ;  /* 0x0000000109a87547 */ /* 0x000fea000b800000 */
[----:B------:R-:W-:Y:S02]  /*08f0*/  UISETP.NE.AND UP0, UPT, UR7, 0x1, UPT ;  /* 0x000000010700788c */ /* 0x000fe4000bf05270 */
[----:B------:R-:W-:-:S04]  /*0900*/  ULOP3.LUT UR5, UR5, 0x1, URZ, 0xc0, !UPT ;  /* 0x0000000105057892 */ /* 0x000fc8000f8ec0ff */
[----:B------:R-:W-:-:S03]  /*0910*/  UISETP.NE.U32.AND UP1, UPT, UR5, 0x1, UPT ;  /* 0x000000010500788c */ /* 0x000fc6000bf25070 */
[----:B------:R-:W-:Y:S08]  /*0920*/  BRA.U !UP0, `(.L_x_5) ;  /* 0x0000000108607547 */ /* 0x000ff0000b800000 */
[----:B------:R-:W0:Y:S01]  /*0930*/  LDC.64 R8, c[0x0][0x380] ;  /* 0x0000e000ff087b82 */ /* 0x000e220000000a00 */
[----:B------:R-:W-:Y:S01]  /*0940*/  VIADD R5, R19, UR4 ;  /* 0x0000000413057c36 */ /* 0x000fe20008000000 */
[----:B------:R-:W1:Y:S01]  /*0950*/  LDCU.64 UR6, c[0x0][0x3b0] ;  /* 0x00007600ff0677ac */ /* 0x000e620008000a00 */
[----:B------:R-:W-:-:S05]  /*0960*/  IMAD R0, R3, UR4, R16 ;  /* 0x0000000403007c24 */ /* 0x000fca000f8e0210 */
[----:B------:R-:W2:Y:S01]  /*0970*/  LDC.64 R6, c[0x0][0x388] ;  /* 0x0000e200ff067b82 */ /* 0x000ea20000000a00 */
[----:B0-----:R-:W-:Y:S02]  /*0980*/  IADD3 R4, P2, PT, R5, R8, RZ ;  /* 0x0000000805047210 */ /* 0x001fe40007f5e0ff */
[----:B------:R-:W-:-:S03]  /*0990*/  IADD3 R8, P0, P1, R8, UR4, R19 ;  /* 0x0000000408087c10 */ /* 0x000fc6000f91e013 */
[----:B------:R-:W-:Y:S01]  /*09a0*/  IMAD.X R5, RZ, RZ, R9, P2 ;  /* 0x000000ffff057224 */ /* 0x000fe200010e0609 */
[----:B------:R-:W-:Y:S02]  /*09b0*/  IADD3.X R9, PT, PT, RZ, R9, RZ, P0, P1 ;  /* 0x00000009ff097210 */ /* 0x000fe400007e24ff */
[C---:B--2---:R-:W-:Y:S02]  /*09c0*/  IADD3 R6, P3, PT, R0.reuse, R6, RZ ;  /* 0x0000000600067210 */ /* 0x044fe40007f7e0ff */
[----:B------:R-:W1:Y:S02]  /*09d0*/  LDG.E.S8 R4, desc[UR8][R4.64] ;  /* 0x0000000804047981 */ /* 0x000e64000c1e1300 */
[----:B------:R-:W-:Y:S02]  /*09e0*/  LEA.HI.X.SX32 R7, R0, R7, 0x1, P3 ;  /* 0x0000000700077211 */ /* 0x000fe400018f0eff */
[----:B------:R-:W-:Y:S01]  /*09f0*/  IADD3 R10, P2, PT, R6, R3, RZ ;  /* 0x00000003060a7210 */ /* 0x000fe20007f5e0ff */
[----:B------:R-:W2:Y:S03]  /*0a00*/  LDG.E.S8 R8, desc[UR8][R8.64+0x1] ;  /* 0x0000010808087981 */ /* 0x000ea6000c1e1300 */
[----:B------:R-:W-:Y:S01]  /*0a10*/  LEA.HI.X.SX32 R11, R3, R7, 0x1, P2 ;  /* 0x00000007030b7211 */ /* 0x000fe200010f0eff */
[----:B------:R-:W3:Y:S04]  /*0a20*/  LDG.E.S8 R6, desc[UR8][R6.64] ;  /* 0x0000000806067981 */ /* 0x000ee8000c1e1300 */
[----:B------:R-:W4:Y:S01]  /*0a30*/  LDG.E.S8 R10, desc[UR8][R10.64] ;  /* 0x000000080a0a7981 */ /* 0x000f22000c1e1300 */
[----:B------:R-:W-:Y:S01]  /*0a40*/  UIADD3 UR4, UPT, UPT, UR4, 0x2, URZ ;  /* 0x0000000204047890 */ /* 0x000fe2000fffe0ff */
[----:B-1----:R-:W-:Y:S01]  /*0a50*/  VIADD R13, R4, -UR6 ;  /* 0x80000006040d7c36 */ /* 0x002fe20008000000 */
[----:B---3--:R-:W-:Y:S01]  /*0a60*/  IADD3 R0, PT, PT, R6, -UR7, RZ ;  /* 0x8000000706007c10 */ /* 0x008fe2000fffe0ff */
[----:B--2---:R-:W-:-:S02]  /*0a70*/  VIADD R15, R8, -UR6 ;  /* 0x80000006080f7c36 */ /* 0x004fc40008000000 */
[----:B----4-:R-:W-:Y:S02]  /*0a80*/  VIADD R2, R10, -UR7 ;  /* 0x800000070a027c36 */ /* 0x010fe40008000000 */
[----:B------:R-:W-:-:S04]  /*0a90*/  IMAD R0, R13, R0, R18 ;  /* 0x000000000d007224 */ /* 0x000fc800078e0212 */
[----:B------:R-:W-:-:S07]  /*0aa0*/  IMAD R18, R15, R2, R0 ;  /* 0x000000020f127224 */ /* 0x000fce00078e0200 */
.L_x_5:
[----:B------:R-:W-:Y:S05]  /*0ab0*/  BRA.U UP1, `(.L_x_3) ;  /* 0x0000000101347547 */ /* 0x000fea000b800000 */
[----:B------:R-:W0:Y:S01]  /*0ac0*/  LDCU.128 UR12, c[0x0][0x380] ;  /* 0x00007000ff0c77ac */ /* 0x000e220008000c00 */
[----:B------:R-:W-:Y:S02]  /*0ad0*/  VIADD R2, R19, UR4 ;  /* 0x0000000413027c36 */ /* 0x000fe40008000000 */
[----:B------:R-:W-:Y:S01]  /*0ae0*/  IMAD R0, R3, UR4, R16 ;  /* 0x0000000403007c24 */ /* 0x000fe2000f8e0210 */
[----:B------:R-:W1:Y:S02]  /*0af0*/  LDCU.64 UR4, c[0x0][0x3b0] ;  /* 0x00007600ff0477ac */ /* 0x000e640008000a00 */
[----:B0-----:R-:W-:Y:S02]  /*0b00*/  IADD3 R2, P0, PT, R2, UR12, RZ ;  /* 0x0000000c02027c10 */ /* 0x001fe4000ff1e0ff */
[----:B------:R-:W-:-:S03]  /*0b10*/  IADD3 R4, P1, PT, R0, UR14, RZ ;  /* 0x0000000e00047c10 */ /* 0x000fc6000ff3e0ff */
[----:B------:R-:W-:Y:S01]  /*0b20*/  IMAD.X R3, RZ, RZ, UR13, P0 ;  /* 0x0000000dff037e24 */ /* 0x000fe200080e06ff */
[----:B------:R-:W-:-:S04]  /*0b30*/  LEA.HI.X.SX32 R5, R0, UR15, 0x1, P1 ;  /* 0x0000000f00057c11 */ /* 0x000fc800088f0eff */
[----:B------:R-:W1:Y:S04]  /*0b40*/  LDG.E.S8 R2, desc[UR8][R2.64] ;  /* 0x0000000802027981 */ /* 0x000e68000c1e1300 */
[----:B------:R-:W2:Y:S01]  /*0b50*/  LDG.E.S8 R4, desc[UR8][R4.64] ;  /* 0x0000000804047981 */ /* 0x000ea2000c1e1300 */
[----:B-1----:R-:W-:Y:S01]  /*0b60*/  IADD3 R7, PT, PT, R2, -UR4, RZ ;  /* 0x8000000402077c10 */ /* 0x002fe2000fffe0ff */
[----:B--2---:R-:W-:-:S04]  /*0b70*/  VIADD R0, R4, -UR5 ;  /* 0x8000000504007c36 */ /* 0x004fc80008000000 */
[----:B------:R-:W-:-:S07]  /*0b80*/  IMAD R18, R7, R0, R18 ;  /* 0x0000000007127224 */ /* 0x000fce00078e0212 */
.L_x_3:
[----:B------:R-:W-:-:S07]  /*0b90*/  I2FP.F32.S32 R18, R18 ;  /* 0x0000001200127245 */ /* 0x000fce0000201400 */
.L_x_0:
[----:B------:R-:W0:Y:S01]  /*0ba0*/  LDC.64 R4, c[0x0][0x3a8] ;  /* 0x0000ea00ff047b82 */ /* 0x000e220000000a00 */
[----:B------:R-:W1:Y:S01]  /*0bb0*/  LDCU UR4, c[0x0][0x3a4] ;  /* 0x00007480ff0477ac */ /* 0x000e620008000800 */
[----:B0-----:R-:W0:Y:S01]  /*0bc0*/  MUFU.RCP R2, R5 ;  /* 0x0000000500027308 */ /* 0x001e220000001000 */
[----:B-1----:R-:W-:-:S07]  /*0bd0*/  FMUL R0, R4, UR4 ;  /* 0x0000000404007c20 */ /* 0x002fce0008400000 */
[----:B------:R-:W1:Y:S01]  /*0be0*/  FCHK P0, R0, R5 ;  /* 0x0000000500007302 */ /* 0x000e620000000000 */
[----:B0-----:R-:W-:-:S04]  /*0bf0*/  FFMA R3, R2, -R5, 1 ;  /* 0x3f80000002037423 */ /* 0x001fc80000000805 */
[----:B------:R-:W-:-:S04]  /*0c00*/  FFMA R3, R2, R3, R2 ;  /* 0x0000000302037223 */ /* 0x000fc80000000002 */
[----:B------:R-:W-:-:S04]  /*0c10*/  FFMA R2, R0, R3, RZ ;  /* 0x0000000300027223 */ /* 0x000fc800000000ff */
[----:B------:R-:W-:-:S04]  /*0c20*/  FFMA R4, R2, -R5, R0 ;  /* 0x8000000502047223 */ /* 0x000fc80000000000 */
[----:B------:R-:W-:Y:S01]  /*0c30*/  FFMA R3, R3, R4, R2 ;  /* 0x0000000403037223 */ /* 0x000fe20000000002 */
[----:B-1----:R-:W-:Y:S06]  /*0c40*/  @!P0 BRA `(.L_x_6) ;  /* 0x00000000000c8947 */ /* 0x002fec0003800000 */
[----:B------:R-:W-:-:S07]  /*0c50*/  MOV R2, 0xc70 ;  /* 0x00000c7000027802 */ /* 0x000fce0000000f00 */
[----:B------:R-:W-:Y:S05]  /*0c60*/  CALL.REL.NOINC `($__internal_0_$__cuda_sm3x_div_rn_noftz_f32_slowpath) ;  /* 0x0000000000407944 */ /* 0x000fea0003c00000 */
[----:B------:R-:W-:-:S07]  /*0c70*/  IMAD.MOV.U32 R3, RZ, RZ, R0 ;  /* 0x000000ffff037224 */ /* 0x000fce00078e0000 */
.L_x_6:
[----:B------:R-:W-:Y:S01]  /*0c80*/  FMUL R3, R3, R18 ;  /* 0x0000001203037220 */ /* 0x000fe20000400000 */
[----:B------:R-:W-:Y:S01]  /*0c90*/  IMAD.MOV.U32 R0, RZ, RZ, 0x3f000000 ;  /* 0x3f000000ff007424 */ /* 0x000fe200078e00ff */
[----:B------:R-:W0:Y:S01]  /*0ca0*/  LDC R5, c[0x0][0x3b8] ;  /* 0x0000ee00ff057b82 */ /* 0x000e220000000800 */
[----:B------:R-:W1:Y:S03]  /*0cb0*/  LDCU UR6, c[0x0][0x39c] ;  /* 0x00007380ff0677ac */ /* 0x000e660008000800 */
[----:B------:R-:W-:Y:S01]  /*0cc0*/  LOP3.LUT R0, R0, 0x80000000, R3, 0xb8, !PT ;  /* 0x8000000000007812 */ /* 0x000fe200078eb803 */
[----:B------:R-:W2:Y:S04]  /*0cd0*/  LDCU.64 UR4, c[0x0][0x390] ;  /* 0x00007200ff0477ac */ /* 0x000ea80008000a00 */
[----:B------:R-:W-:-:S06]  /*0ce0*/  FADD.RZ R0, R3, R0 ;  /* 0x0000000003007221 */ /* 0x000fcc000000c000 */
[----:B------:R-:W0:Y:S01]  /*0cf0*/  F2I.TRUNC.NTZ R0, R0 ;  /* 0x0000000000007305 */ /* 0x000e22000020f100 */
[----:B-1----:R-:W-:-:S05]  /*0d00*/  IMAD R16, R17, UR6, R16 ;  /* 0x0000000611107c24 */ /* 0x002fca000f8e0210 */
[----:B--2---:R-:W-:-:S04]  /*0d10*/  IADD3 R2, P0, PT, R16, UR4, RZ ;  /* 0x0000000410027c10 */ /* 0x004fc8000ff1e0ff */
[----:B------:R-:W-:Y:S02]  /*0d20*/  LEA.HI.X.SX32 R3, R16, UR5, 0x1, P0 ;  /* 0x0000000510037c11 */ /* 0x000fe400080f0eff */
[----:B0-----:R-:W-:-:S04]  /*0d30*/  VIADDMNMX R4, R0, R5, 0xffffff80, !PT ;  /* 0xffffff8000047446 */ /* 0x001fc80007800105 */
[----:B------:R-:W-:-:S05]  /*0d40*/  VIMNMX R5, PT, PT, R4, 0x7f, PT ;  /* 0x0000007f04057848 */ /* 0x000fca0003fe0100 */
[----:B------:R-:W-:Y:S01]  /*0d50*/  STG.E.U8 desc[UR8][R2.64], R5 ;  /* 0x0000000502007986 */ /* 0x000fe2000c101108 */
[----:B------:R-:W-:Y:S05]  /*0d60*/  EXIT ;  /* 0x000000000000794d */ /* 0x000fea0003800000 */
        .weak           $__internal_0_$__cuda_sm3x_div_rn_noftz_f32_slowpath
        .type           $__internal_0_$__cuda_sm3x_div_rn_noftz_f32_slowpath,@function
        .size           $__internal_0_$__cuda_sm3x_div_rn_noftz_f32_slowpath,(.L_x_16 - $__internal_0_$__cuda_sm3x_div_rn_noftz_f32_slowpath)
$__internal_0_$__cuda_sm3x_div_rn_noftz_f32_slowpath:
[----:B------:R-:W0:Y:S01]  /*0d70*/  LDC R3, c[0x0][0x3ac] ;  /* 0x0000eb00ff037b82 */ /* 0x000e220000000800 */
[--C-:B------:R-:W-:Y:S01]  /*0d80*/  SHF.R.U32.HI R4, RZ, 0x17, R0.reuse ;  /* 0x00000017ff047819 */ /* 0x100fe20000011600 */
[----:B------:R-:W-:-:S03]  /*0d90*/  IMAD.MOV.U32 R6, RZ, RZ, R0 ;  /* 0x000000ffff067224 */ /* 0x000fc600078e0000 */
[----:B------:R-:W-:-:S03]  /*0da0*/  LOP3.LUT R4, R4, 0xff, RZ, 0xc0, !PT ;  /* 0x000000ff04047812 */ /* 0x000fc600078ec0ff */
[----:B------:R-:W1:Y:S01]  /*0db0*/  LDC R7, c[0x0][0x3ac] ;  /* 0x0000eb00ff077b82 */ /* 0x000e620000000800 */
[----:B------:R-:W-:Y:S02]  /*0dc0*/  IADD3 R9, PT, PT, R4, -0x1, RZ ;  /* 0xffffffff04097810 */ /* 0x000fe40007ffe0ff */
[----:B0-----:R-:W-:-:S04]  /*0dd0*/  SHF.R.U32.HI R5, RZ, 0x17, R3 ;  /* 0x00000017ff057819 */ /* 0x001fc80000011603 */
[----:B------:R-:W-:-:S05]  /*0de0*/  LOP3.LUT R5, R5, 0xff, RZ, 0xc0, !PT ;  /* 0x000000ff05057812 */ /* 0x000fca00078ec0ff */
[----:B------:R-:W-:-:S05]  /*0df0*/  VIADD R10, R5, 0xffffffff ;  /* 0xffffffff050a7836 */ /* 0x000fca0000000000 */
[----:B------:R-:W-:-:S04]  /*0e00*/  ISETP.GT.U32.AND P0, PT, R10, 0xfd, PT ;  /* 0x000000fd0a00780c */ /* 0x000fc80003f04070 */
[----:B------:R-:W-:-:S13]  /*0e10*/  ISETP.GT.U32.OR P0, PT, R9, 0xfd, P0 ;  /* 0x000000fd0900780c */ /* 0x000fda0000704470 */
[----:B------:R-:W-:Y:S01]  /*0e20*/  @!P0 IMAD.MOV.U32 R8, RZ, RZ, RZ ;  /* 0x000000ffff088224 */ /* 0x000fe200078e00ff */
[----:B-1----:R-:W-:Y:S06]  /*0e30*/  @!P0 BRA `(.L_x_7) ;  /* 0x00000000005c8947 */ /* 0x002fec0003800000 */
[----:B------:R-:W-:Y:S02]  /*0e40*/  FSETP.GTU.FTZ.AND P1, PT, |R3|, +INF , PT ;  /* 0x7f8000000300780b */ /* 0x000fe40003f3c200 */
[----:B------:R-:W-:-:S04]  /*0e50*/  FSETP.GTU.FTZ.AND P0, PT, |R0|, +INF , PT ;  /* 0x7f8000000000780b */ /* 0x000fc80003f1c200 */
[----:B------:R-:W-:-:S13]  /*0e60*/  PLOP3.LUT P0, PT, P0, P1, PT, 0xf8, 0x8f ;  /* 0x00000000008f781c */ /* 0x000fda0000703f70 */
[----:B------:R-:W-:Y:S05]  /*0e70*/  @P0 BRA `(.L_x_8) ;  /* 0x0000000400440947 */ /* 0x000fea0003800000 */
[----:B------:R-:W-:-:S13]  /*0e80*/  LOP3.LUT P0, RZ, R7, 0x7fffffff, R6, 0xc8, !PT ;  /* 0x7fffffff07ff7812 */ /* 0x000fda000780c806 */
[----:B------:R-:W-:Y:S05]  /*0e90*/  @!P0 BRA `(.L_x_9) ;  /* 0x0000000400348947 */ /* 0x000fea0003800000 */
[C---:B------:R-:W-:Y:S02]  /*0ea0*/  FSETP.NEU.FTZ.AND P2, PT, |R0|.reuse, +INF , PT ;  /* 0x7f8000000000780b */ /* 0x040fe40003f5d200 */
[----:B------:R-:W-:Y:S02]  /*0eb0*/  FSETP.NEU.FTZ.AND P1, PT, |R3|, +INF , PT ;  /* 0x7f8000000300780b */ /* 0x000fe40003f3d200 */
[----:B------:R-:W-:-:S11]  /*0ec0*/  FSETP.NEU.FTZ.AND P0, PT, |R0|, +INF , PT ;  /* 0x7f8000000000780b */ /* 0x000fd60003f1d200 */
[----:B------:R-:W-:Y:S05]  /*0ed0*/  @!P1 BRA !P2, `(.L_x_9) ;  /* 0x0000000400249947 */ /* 0x000fea0005000000 */
[----:B------:R-:W-:-:S04]  /*0ee0*/  LOP3.LUT P2, RZ, R6, 0x7fffffff, RZ, 0xc0, !PT ;  /* 0x7fffffff06ff7812 */ /* 0x000fc8000784c0ff */
[----:B------:R-:W-:-:S13]  /*0ef0*/  PLOP3.LUT P1, PT, P1, P2, PT, 0x2f, 0xf2 ;  /* 0x0000000000f2781c */ /* 0x000fda0000f24577 */
[----:B------:R-:W-:Y:S05]  /*0f00*/  @P1 BRA `(.L_x_10) ;  /* 0x0000000400101947 */ /* 0x000fea0003800000 */
[----:B------:R-:W-:-:S04]  /*0f10*/  LOP3.LUT P1, RZ, R7, 0x7fffffff, RZ, 0xc0, !PT ;  /* 0x7fffffff07ff7812 */ /* 0x000fc8000782c0ff */
[----:B------:R-:W-:-:S13]  /*0f20*/  PLOP3.LUT P0, PT, P0, P1, PT, 0x2f, 0xf2 ;  /* 0x0000000000f2781c */ /* 0x000fda0000702577 */
[----:B------:R-:W-:Y:S05]  /*0f30*/  @P0 BRA `(.L_x_11) ;  /* 0x0000000000f80947 */ /* 0x000fea0003800000 */
[----:B------:R-:W-:Y:S02]  /*0f40*/  ISETP.GE.AND P0, PT, R9, RZ, PT ;  /* 0x000000ff0900720c */ /* 0x000fe40003f06270 */
[----:B------:R-:W-:-:S11]  /*0f50*/  ISETP.GE.AND P1, PT, R10, RZ, PT ;  /* 0x000000ff0a00720c */ /* 0x000fd60003f26270 */
[----:B------:R-:W-:Y:S02]  /*0f60*/  @P0 IMAD.MOV.U32 R8, RZ, RZ, RZ ;  /* 0x000000ffff080224 */ /* 0x000fe400078e00ff */
[----:B------:R-:W-:Y:S01]  /*0f70*/  @!P0 FFMA R6, R0, 1.84467440737095516160e+19, RZ ;  /* 0x5f80000000068823 */ /* 0x000fe200000000ff */
[----:B------:R-:W-:Y:S02]  /*0f80*/  @!P0 IMAD.MOV.U32 R8, RZ, RZ, -0x40 ;  /* 0xffffffc0ff088424 */ /* 0x000fe400078e00ff */
[----:B------:R-:W-:-:S03]  /*0f90*/  @!P1 FFMA R7, R3, 1.84467440737095516160e+19, RZ ;  /* 0x5f80000003079823 */ /* 0x000fc600000000ff */
[----:B------:R-:W-:-:S07]  /*0fa0*/  @!P1 IADD3 R8, PT, PT, R8, 0x40, RZ ;  /* 0x0000004008089810 */ /* 0x000fce0007ffe0ff */
.L_x_7:
[----:B------:R-:W-:Y:S01]  /*0fb0*/  LEA R0, R5, 0xc0800000, 0x17 ;  /* 0xc080000005007811 */ /* 0x000fe200078eb8ff */
[----:B------:R-:W-:-:S04]  /*0fc0*/  VIADD R4, R4, 0xffffff81 ;  /* 0xffffff8104047836 */ /* 0x000fc80000000000 */
[----:B------:R-:W-:Y:S01]  /*0fd0*/  IMAD.IADD R7, R7, 0x1, -R0 ;  /* 0x0000000107077824 */ /* 0x000fe200078e0a00 */
[C---:B------:R-:W-:Y:S01]  /*0fe0*/  IADD3 R5, PT, PT, R4.reuse, 0x7f, -R5 ;  /* 0x0000007f04057810 */ /* 0x040fe20007ffe805 */
[----:B------:R-:W-:Y:S02]  /*0ff0*/  IMAD R0, R4, -0x800000, R6 ;  /* 0xff80000004007824 */ /* 0x000fe400078e0206 */
[----:B------:R-:W0:Y:S01]  /*1000*/  MUFU.RCP R3, R7 ;  /* 0x0000000700037308 */ /* 0x000e220000001000 */
[----:B------:R-:W-:Y:S01]  /*1010*/  FADD.FTZ R9, -R7, -RZ ;  /* 0x800000ff07097221 */ /* 0x000fe20000010100 */
[----:B------:R-:W-:-:S03]  /*1020*/  IMAD.IADD R5, R5, 0x1, R8 ;  /* 0x0000000105057824 */ /* 0x000fc600078e0208 */
[----:B0-----:R-:W-:-:S04]  /*1030*/  FFMA R10, R3, R9, 1 ;  /* 0x3f800000030a7423 */ /* 0x001fc80000000009 */
[----:B------:R-:W-:-:S04]  /*1040*/  FFMA R10, R3, R10, R3 ;  /* 0x0000000a030a7223 */ /* 0x000fc80000000003 */
[----:B------:R-:W-:-:S04]  /*1050*/  FFMA R3, R0, R10, RZ ;  /* 0x0000000a00037223 */ /* 0x000fc800000000ff */
[----:B------:R-:W-:-:S04]  /*1060*/  FFMA R6, R9, R3, R0 ;  /* 0x0000000309067223 */ /* 0x000fc80000000000 */
[----:B------:R-:W-:-:S04]  /*1070*/  FFMA R11, R10, R6, R3 ;  /* 0x000000060a0b7223 */ /* 0x000fc80000000003 */
[----:B------:R-:W-:-:S04]  /*1080*/  FFMA R6, R9, R11, R0 ;  /* 0x0000000b09067223 */ /* 0x000fc80000000000 */
[----:B------:R-:W-:-:S05]  /*1090*/  FFMA R0, R10, R6, R11 ;  /* 0x000000060a007223 */ /* 0x000fca000000000b */
[----:B------:R-:W-:-:S04]  /*10a0*/  SHF.R.U32.HI R3, RZ, 0x17, R0 ;  /* 0x00000017ff037819 */ /* 0x000fc80000011600 */
[----:B------:R-:W-:-:S04]  /*10b0*/  LOP3.LUT R3, R3, 0xff, RZ, 0xc0, !PT ;  /* 0x000000ff03037812 */ /* 0x000fc800078ec0ff */
[----:B------:R-:W-:-:S05]  /*10c0*/  IADD3 R7, PT, PT, R3, R5, RZ ;  /* 0x0000000503077210 */ /* 0x000fca0007ffe0ff */
[----:B------:R-:W-:-:S05]  /*10d0*/  VIADD R3, R7, 0xffffffff ;  /* 0xffffffff07037836 */ /* 0x000fca0000000000 */
[----:B------:R-:W-:-:S13]  /*10e0*/  ISETP.GE.U32.AND P0, PT, R3, 0xfe, PT ;  /* 0x000000fe0300780c */ /* 0x000fda0003f06070 */
[----:B------:R-:W-:Y:S05]  /*10f0*/  @!P0 BRA `(.L_x_12) ;  /* 0x0000000000808947 */ /* 0x000fea0003800000 */
[----:B------:R-:W-:-:S13]  /*1100*/  ISETP.GT.AND P0, PT, R7, 0xfe, PT ;  /* 0x000000fe0700780c */ /* 0x000fda0003f04270 */
[----:B------:R-:W-:Y:S05]  /*1110*/  @P0 BRA `(.L_x_13) ;  /* 0x00000000006c0947 */ /* 0x000fea0003800000 */
[----:B------:R-:W-:-:S13]  /*1120*/  ISETP.GE.AND P0, PT, R7, 0x1, PT ;  /* 0x000000010700780c */ /* 0x000fda0003f06270 */
[----:B------:R-:W-:Y:S05]  /*1130*/  @P0 BRA `(.L_x_14) ;  /* 0x0000000000980947 */ /* 0x000fea0003800000 */
[----:B------:R-:W-:Y:S02]  /*1140*/  ISETP.GE.AND P0, PT, R7, -0x18, PT ;  /* 0xffffffe80700780c */ /* 0x000fe40003f06270 */
[----:B------:R-:W-:-:S11]  /*1150*/  LOP3.LUT R0, R0, 0x80000000, RZ, 0xc0, !PT ;  /* 0x8000000000007812 */ /* 0x000fd600078ec0ff */
[----:B------:R-:W-:Y:S05]  /*1160*/  @!P0 BRA `(.L_x_14) ;  /* 0x00000000008c8947 */ /* 0x000fea0003800000 */
[CCC-:B------:R-:W-:Y:S01]  /*1170*/  FFMA.RZ R3, R10.reuse, R6.reuse, R11.reuse ;  /* 0x000000060a037223 */ /* 0x1c0fe2000000c00b */
[CCC-:B------:R-:W-:Y:S01]  /*1180*/  FFMA.RM R4, R10.reuse, R6.reuse, R11.reuse ;  /* 0x000000060a047223 */ /* 0x1c0fe2000000400b */
[C---:B------:R-:W-:Y:S02]  /*1190*/  ISETP.NE.AND P2, PT, R7.reuse, RZ, PT ;  /* 0x000000ff0700720c */ /* 0x040fe40003f45270 */
[----:B------:R-:W-:Y:S02]  /*11a0*/  ISETP.NE.AND P1, PT, R7, RZ, PT ;  /* 0x000000ff0700720c */ /* 0x000fe40003f25270 */
[----:B------:R-:W-:Y:S01]  /*11b0*/  LOP3.LUT R5, R3, 0x7fffff, RZ, 0xc0, !PT ;  /* 0x007fffff03057812 */ /* 0x000fe200078ec0ff */
[----:B------:R-:W-:Y:S01]  /*11c0*/  FFMA.RP R3, R10, R6, R11 ;  /* 0x000000060a037223 */ /* 0x000fe2000000800b */
[----:B------:R-:W-:Y:S02]  /*11d0*/  VIADD R6, R7, 0x20 ;  /* 0x0000002007067836 */ /* 0x000fe40000000000 */
[----:B------:R-:W-:Y:S01]  /*11e0*/  LOP3.LUT R5, R5, 0x800000, RZ, 0xfc, !PT ;  /* 0x0080000005057812 */ /* 0x000fe200078efcff */
[----:B------:R-:W-:Y:S01]  /*11f0*/  IMAD.MOV R7, RZ, RZ, -R7 ;  /* 0x000000ffff077224 */ /* 0x000fe200078e0a07 */
[----:B------:R-:W-:-:S02]  /*1200*/  FSETP.NEU.FTZ.AND P0, PT, R3, R4, PT ;  /* 0x000000040300720b */ /* 0x000fc40003f1d000 */
[----:B------:R-:W-:Y:S02]  /*1210*/  SHF.L.U32 R6, R5, R6, RZ ;  /* 0x0000000605067219 */ /* 0x000fe400000006ff */
[----:B------:R-:W-:Y:S02]  /*1220*/  SEL R4, R7, RZ, P2 ;  /* 0x000000ff07047207 */ /* 0x000fe40001000000 */
[----:B------:R-:W-:Y:S02]  /*1230*/  ISETP.NE.AND P1, PT, R6, RZ, P1 ;  /* 0x000000ff0600720c */ /* 0x000fe40000f25270 */
[----:B------:R-:W-:Y:S02]  /*1240*/  SHF.R.U32.HI R4, RZ, R4, R5 ;  /* 0x00000004ff047219 */ /* 0x000fe40000011605 */
[----:B------:R-:W-:Y:S02]  /*1250*/  PLOP3.LUT P0, PT, P0, P1, PT, 0xf8, 0x8f ;  /* 0x00000000008f781c */ /* 0x000fe40000703f70 */
[----:B------:R-:W-:-:S02]  /*1260*/  SHF.R.U32.HI R6, RZ, 0x1, R4 ;  /* 0x00000001ff067819 */ /* 0x000fc40000011604 */
[----:B------:R-:W-:-:S04]  /*1270*/  SEL R3, RZ, 0x1, !P0 ;  /* 0x00000001ff037807 */ /* 0x000fc80004000000 */
[----:B------:R-:W-:-:S04]  /*1280*/  LOP3.LUT R3, R3, 0x1, R6, 0xf8, !PT ;  /* 0x0000000103037812 */ /* 0x000fc800078ef806 */
[----:B------:R-:W-:-:S04]  /*1290*/  LOP3.LUT R3, R3, R4, RZ, 0xc0, !PT ;  /* 0x0000000403037212 */ /* 0x000fc800078ec0ff */
[----:B------:R-:W-:-:S04]  /*12a0*/  IADD3 R3, PT, PT, R6, R3, RZ ;  /* 0x0000000306037210 */ /* 0x000fc80007ffe0ff */
[----:B------:R-:W-:Y:S01]  /*12b0*/  LOP3.LUT R0, R3, R0, RZ, 0xfc, !PT ;  /* 0x0000000003007212 */ /* 0x000fe200078efcff */
[----:B------:R-:W-:Y:S06]  /*12c0*/  BRA `(.L_x_14) ;  /* 0x0000000000347947 */ /* 0x000fec0003800000 */
.L_x_13:
[----:B------:R-:W-:-:S04]  /*12d0*/  LOP3.LUT R0, R0, 0x80000000, RZ, 0xc0, !PT ;  /* 0x8000000000007812 */ /* 0x000fc800078ec0ff */
[----:B------:R-:W-:Y:S01]  /*12e0*/  LOP3.LUT R0, R0, 0x7f800000, RZ, 0xfc, !PT ;  /* 0x7f80000000007812 */ /* 0x000fe200078efcff */
[----:B------:R-:W-:Y:S06]  /*12f0*/  BRA `(.L_x_14) ;  /* 0x0000000000287947 */ /* 0x000fec0003800000 */
.L_x_12:
[----:B------:R-:W-:Y:S01]  /*1300*/  IMAD R0, R5, 0x800000, R0 ;  /* 0x0080000005007824 */ /* 0x000fe200078e0200 */
[----:B------:R-:W-:Y:S06]  /*1310*/  BRA `(.L_x_14) ;  /* 0x0000000000207947 */ /* 0x000fec0003800000 */
.L_x_11:
[----:B------:R-:W-:-:S04]  /*1320*/  LOP3.LUT R0, R7, 0x80000000, R6, 0x48, !PT ;  /* 0x8000000007007812 */ /* 0x000fc800078e4806 */
[----:B------:R-:W-:Y:S01]  /*1330*/  LOP3.LUT R0, R0, 0x7f800000, RZ, 0xfc, !PT ;  /* 0x7f80000000007812 */ /* 0x000fe200078efcff */
[----:B------:R-:W-:Y:S06]  /*1340*/  BRA `(.L_x_14) ;  /* 0x0000000000147947 */ /* 0x000fec0003800000 */
.L_x_10:
[----:B------:R-:W-:Y:S01]  /*1350*/  LOP3.LUT R0, R7, 0x80000000, R6, 0x48, !PT ;  /* 0x8000000007007812 */ /* 0x000fe200078e4806 */
[----:B------:R-:W-:Y:S06]  /*1360*/  BRA `(.L_x_14) ;  /* 0x00000000000c7947 */ /* 0x000fec0003800000 */
.L_x_9:
[----:B------:R-:W0:Y:S01]  /*1370*/  MUFU.RSQ R0, -QNAN ;  /* 0xffc0000000007908 */ /* 0x000e220000001400 */
[----:B------:R-:W-:Y:S05]  /*1380*/  BRA `(.L_x_14) ;  /* 0x0000000000047947 */ /* 0x000fea0003800000 */
.L_x_8:
[----:B------:R-:W-:-:S07]  /*1390*/  FADD.FTZ R0, R0, R3 ;  /* 0x0000000300007221 */ /* 0x000fce0000010000 */
.L_x_14:
[----:B------:R-:W-:-:S04]  /*13a0*/  IMAD.MOV.U32 R3, RZ, RZ, 0x0 ;  /* 0x00000000ff037424 */ /* 0x000fc800078e00ff */
[----:B0-----:R-:W-:Y:S05]  /*13b0*/  RET.REL.NODEC R2 `(_Z23quantized_matmul_kernelPKaS0_Paiiifffiii) ;  /* 0xffffffec02107950 */ /* 0x001fea0003c3ffff */
.L_x_15:
[----:B------:R-:W-:-:S00]  /*13c0*/  BRA `(.L_x_15) ;  /* 0xfffffffc00fc7947 */ /* 0x000fc0000383ffff */
[----:B------:R-:W-:-:S00]  /*13d0*/  NOP ;  /* 0x0000000000007918 */ /* 0x000fc00000000000 */
        /* <DEDUP_REMOVED lines=10> */
.L_x_16:


//--------------------- .nv.shared.reserved.0     --------------------------
	.section	.nv.shared.reserved.0,"aw",@nobits
	.weak		__nv_reservedSMEM_offset_0_alias
	.size		__nv_reservedSMEM_offset_0_alias, 0, 64
	.other		__nv_reservedSMEM_offset_0_alias,@"STO_CUDA_RESERVED_SHARED STV_DEFAULT"
__nv_reservedSMEM_offset_0_alias:
	.zero		0
	.zero		64


//--------------------- .nv.constant0._Z23quantized_matmul_kernelPKaS0_Paiiifffiii --------------------------
	.section	.nv.constant0._Z23quantized_matmul_kernelPKaS0_Paiiifffiii,"a",@progbits
	.sectionflags	@""
	.align	4
.nv.constant0._Z23quantized_matmul_kernelPKaS0_Paiiifffiii:
	.zero		956


//--------------------- SYMBOLS --------------------------

	.type		.nv.reservedSmem.offset0,@object
	.size		.nv.reservedSmem.offset0,0x4
